//
// Generated by NVIDIA NVVM Compiler
//
// Compiler Build ID: CL-36424714
// Cuda compilation tools, release 13.0, V13.0.88
// Based on NVVM 20.0.0
//

.version 9.0
.target sm_100
.address_size 64

	// .globl	_Z17convertFp32ToFp16P6__halfPfi

.visible .entry _Z17convertFp32ToFp16P6__halfPfi(
	.param .u64 .ptr .align 1 _Z17convertFp32ToFp16P6__halfPfi_param_0,
	.param .u64 .ptr .align 1 _Z17convertFp32ToFp16P6__halfPfi_param_1,
	.param .u32 _Z17convertFp32ToFp16P6__halfPfi_param_2
)
{
	.reg .pred 	%p<2>;
	.reg .b16 	%rs<2>;
	.reg .b32 	%r<6>;
	.reg .b32 	%f<2>;
	.reg .b64 	%rd<9>;

	ld.param.u64 	%rd1, [_Z17convertFp32ToFp16P6__halfPfi_param_0];
	ld.param.u64 	%rd2, [_Z17convertFp32ToFp16P6__halfPfi_param_1];
	ld.param.u32 	%r2, [_Z17convertFp32ToFp16P6__halfPfi_param_2];
	mov.u32 	%r3, %ntid.x;
	mov.u32 	%r4, %ctaid.x;
	mov.u32 	%r5, %tid.x;
	mad.lo.s32 	%r1, %r3, %r4, %r5;
	setp.ge.s32 	%p1, %r1, %r2;
	@%p1 bra 	$L__BB0_2;
	cvta.to.global.u64 	%rd3, %rd2;
	cvta.to.global.u64 	%rd4, %rd1;
	mul.wide.s32 	%rd5, %r1, 2;
	add.s64 	%rd6, %rd4, %rd5;
	mul.wide.s32 	%rd7, %r1, 4;
	add.s64 	%rd8, %rd3, %rd7;
	ld.global.f32 	%f1, [%rd8];
	// begin inline asm
	{  cvt.rn.f16.f32 %rs1, %f1;}

	// end inline asm
	st.global.u16 	[%rd6], %rs1;
$L__BB0_2:
	ret;

}
	// .globl	_Z15condition_equalPfS_S_ll
.visible .entry _Z15condition_equalPfS_S_ll(
	.param .u64 .ptr .align 1 _Z15condition_equalPfS_S_ll_param_0,
	.param .u64 .ptr .align 1 _Z15condition_equalPfS_S_ll_param_1,
	.param .u64 .ptr .align 1 _Z15condition_equalPfS_S_ll_param_2,
	.param .u64 _Z15condition_equalPfS_S_ll_param_3,
	.param .u64 _Z15condition_equalPfS_S_ll_param_4
)
{
	.reg .pred 	%p<5>;
	.reg .b32 	%r<12>;
	.reg .b32 	%f<3>;
	.reg .b64 	%rd<22>;

	ld.param.u64 	%rd4, [_Z15condition_equalPfS_S_ll_param_0];
	ld.param.u64 	%rd5, [_Z15condition_equalPfS_S_ll_param_1];
	ld.param.u64 	%rd7, [_Z15condition_equalPfS_S_ll_param_2];
	ld.param.u64 	%rd6, [_Z15condition_equalPfS_S_ll_param_3];
	ld.param.u64 	%rd8, [_Z15condition_equalPfS_S_ll_param_4];
	cvta.to.global.u64 	%rd1, %rd7;
	mov.u32 	%r1, %ctaid.x;
	mov.u32 	%r2, %ntid.x;
	mov.u32 	%r3, %tid.x;
	mad.lo.s32 	%r4, %r1, %r2, %r3;
	mov.u32 	%r5, %ctaid.y;
	mov.u32 	%r6, %ntid.y;
	mov.u32 	%r7, %tid.y;
	mad.lo.s32 	%r8, %r5, %r6, %r7;
	cvt.s64.s32 	%rd2, %r4;
	setp.le.s64 	%p1, %rd6, %rd2;
	cvt.u64.u32 	%rd3, %r8;
	setp.le.s64 	%p2, %rd8, %rd3;
	or.pred  	%p3, %p1, %p2;
	@%p3 bra 	$L__BB1_4;
	cvta.to.global.u64 	%rd10, %rd4;
	cvta.to.global.u64 	%rd11, %rd5;
	shl.b64 	%rd12, %rd2, 2;
	add.s64 	%rd13, %rd10, %rd12;
	ld.global.f32 	%f1, [%rd13];
	shl.b64 	%rd14, %rd3, 2;
	add.s64 	%rd15, %rd11, %rd14;
	ld.global.f32 	%f2, [%rd15];
	setp.neu.f32 	%p4, %f1, %f2;
	@%p4 bra 	$L__BB1_3;
	mad.lo.s64 	%rd19, %rd6, %rd2, %rd3;
	shl.b64 	%rd20, %rd19, 2;
	add.s64 	%rd21, %rd1, %rd20;
	mov.b32 	%r11, 1065353216;
	st.global.u32 	[%rd21], %r11;
	bra.uni 	$L__BB1_4;
$L__BB1_3:
	mad.lo.s64 	%rd16, %rd6, %rd2, %rd3;
	shl.b64 	%rd17, %rd16, 2;
	add.s64 	%rd18, %rd1, %rd17;
	mov.b32 	%r10, 0;
	st.global.u32 	[%rd18], %r10;
$L__BB1_4:
	ret;

}


// ===== COMPILED SASS (sm_100) =====

	.target	sm_100

	.elftype	@"ET_EXEC"


//--------------------- .note.nv.tkinfo           --------------------------
	.section	.note.nv.tkinfo,"",@"SHT_NOTE"
	.sectionflags	@"SHF_NOTE_NV_TKINFO"
	.tkinfo
        /*0018*/ 	.word	0x00000002
        /*0030*/ 	.string	""
        /*0030*/ 	.string	"ptxas"
        /*0030*/ 	.string	"Cuda compilation tools, release 13.0, V13.0.88"
        /*0030*/ 	.string	"Build cuda_13.0.r13.0/compiler.36424714_0"
        /*0030*/ 	.string	"-arch sm_100 -m 64 "



//--------------------- .note.nv.cuinfo           --------------------------
	.section	.note.nv.cuinfo,"",@"SHT_NOTE"
	.sectionflags	@"SHF_NOTE_NV_CUINFO"
        /*0018*/ 	.short	0x0002
        /*001a*/ 	.short	0x0064
        /*001c*/ 	.short	0x0082
	.zero		2


//--------------------- .nv.info                  --------------------------
	.section	.nv.info,"",@"SHT_CUDA_INFO"
	.align	4


	//----- nvinfo : EIATTR_REGCOUNT
	.align		4
        /*0000*/ 	.byte	0x04, 0x2f
        /*0002*/ 	.short	(.L_1 - .L_0)
	.align		4
.L_0:
        /*0004*/ 	.word	index@(_Z17convertFp32ToFp16P6__halfPfi)
        /*0008*/ 	.word	0x0000000a


	//----- nvinfo : EIATTR_FRAME_SIZE
	.align		4
.L_1:
        /*000c*/ 	.byte	0x04, 0x11
        /*000e*/ 	.short	(.L_3 - .L_2)
	.align		4
.L_2:
        /*0010*/ 	.word	index@(_Z17convertFp32ToFp16P6__halfPfi)
        /*0014*/ 	.word	0x00000000


	//----- nvinfo : EIATTR_REGCOUNT
	.align		4
.L_3:
        /*0018*/ 	.byte	0x04, 0x2f
        /*001a*/ 	.short	(.L_5 - .L_4)
	.align		4
.L_4:
        /*001c*/ 	.word	index@(_Z15condition_equalPfS_S_ll)
        /*0020*/ 	.word	0x0000000c


	//----- nvinfo : EIATTR_FRAME_SIZE
	.align		4
.L_5:
        /*0024*/ 	.byte	0x04, 0x11
        /*0026*/ 	.short	(.L_7 - .L_6)
	.align		4
.L_6:
        /*0028*/ 	.word	index@(_Z15condition_equalPfS_S_ll)
        /*002c*/ 	.word	0x00000000


	//----- nvinfo : EIATTR_MIN_STACK_SIZE
	.align		4
.L_7:
        /*0030*/ 	.byte	0x04, 0x12
        /*0032*/ 	.short	(.L_9 - .L_8)
	.align		4
.L_8:
        /*0034*/ 	.word	index@(_Z15condition_equalPfS_S_ll)
        /*0038*/ 	.word	0x00000000


	//----- nvinfo : EIATTR_MIN_STACK_SIZE
	.align		4
.L_9:
        /*003c*/ 	.byte	0x04, 0x12
        /*003e*/ 	.short	(.L_11 - .L_10)
	.align		4
.L_10:
        /*0040*/ 	.word	index@(_Z17convertFp32ToFp16P6__halfPfi)
        /*0044*/ 	.word	0x00000000
.L_11:


//--------------------- .nv.compat                --------------------------
	.section	.nv.compat,"",@"SHT_CUDA_COMPAT_INFO"
	.align	4
        /*0000*/ 	.byte	0x02, 0x09, 0x00, 0x00, 0x02, 0x02, 0x01, 0x00, 0x02, 0x05, 0x05, 0x00, 0x03, 0x07, 0x01, 0x01
        /*0010*/ 	.byte	0x02, 0x03, 0x00, 0x00, 0x02, 0x06, 0x01, 0x00, 0x04, 0x0b, 0x08, 0x00, 0x09, 0x00, 0x00, 0x00
        /*0020*/ 	.byte	0x00, 0x00, 0x00, 0x00


//--------------------- .nv.info._Z15condition_equalPfS_S_ll --------------------------
	.section	.nv.info._Z15condition_equalPfS_S_ll,"",@"SHT_CUDA_INFO"
	.sectionflags	@""
	.align	4


	//----- nvinfo : EIATTR_CUDA_API_VERSION
	.align		4
        /*0000*/ 	.byte	0x04, 0x37
        /*0002*/ 	.short	(.L_13 - .L_12)
.L_12:
        /*0004*/ 	.word	0x00000082


	//----- nvinfo : EIATTR_KPARAM_INFO
	.align		4
.L_13:
        /*0008*/ 	.byte	0x04, 0x17
        /*000a*/ 	.short	(.L_15 - .L_14)
.L_14:
        /*000c*/ 	.word	0x00000000
        /*0010*/ 	.short	0x0004
        /*0012*/ 	.short	0x0020
        /*0014*/ 	.byte	0x00, 0xf0, 0x21, 0x00


	//----- nvinfo : EIATTR_KPARAM_INFO
	.align		4
.L_15:
        /*0018*/ 	.byte	0x04, 0x17
        /*001a*/ 	.short	(.L_17 - .L_16)
.L_16:
        /*001c*/ 	.word	0x00000000
        /*0020*/ 	.short	0x0003
        /*0022*/ 	.short	0x0018
        /*0024*/ 	.byte	0x00, 0xf0, 0x21, 0x00


	//----- nvinfo : EIATTR_KPARAM_INFO
	.align		4
.L_17:
        /*0028*/ 	.byte	0x04, 0x17
        /*002a*/ 	.short	(.L_19 - .L_18)
.L_18:
        /*002c*/ 	.word	0x00000000
        /*0030*/ 	.short	0x0002
        /*0032*/ 	.short	0x0010
        /*0034*/ 	.byte	0x00, 0xf5, 0x21, 0x00


	//----- nvinfo : EIATTR_KPARAM_INFO
	.align		4
.L_19:
        /*0038*/ 	.byte	0x04, 0x17
        /*003a*/ 	.short	(.L_21 - .L_20)
.L_20:
        /*003c*/ 	.word	0x00000000
        /*0040*/ 	.short	0x0001
        /*0042*/ 	.short	0x0008
        /*0044*/ 	.byte	0x00, 0xf5, 0x21, 0x00


	//----- nvinfo : EIATTR_KPARAM_INFO
	.align		4
.L_21:
        /*0048*/ 	.byte	0x04, 0x17
        /*004a*/ 	.short	(.L_23 - .L_22)
.L_22:
        /*004c*/ 	.word	0x00000000
        /*0050*/ 	.short	0x0000
        /*0052*/ 	.short	0x0000
        /*0054*/ 	.byte	0x00, 0xf5, 0x21, 0x00


	//----- nvinfo : EIATTR_SPARSE_MMA_MASK
	.align		4
.L_23:
        /*0058*/ 	.byte	0x03, 0x50
        /*005a*/ 	.short	0x0000


	//----- nvinfo : EIATTR_MAXREG_COUNT
	.align		4
        /*005c*/ 	.byte	0x03, 0x1b
        /*005e*/ 	.short	0x00ff


	//----- nvinfo : EIATTR_MERCURY_ISA_VERSION
	.align		4
        /*0060*/ 	.byte	0x03, 0x5f
        /*0062*/ 	.short	0x0101


	//----- nvinfo : EIATTR_VRC_CTA_INIT_COUNT
	.align		4
        /*0064*/ 	.byte	0x02, 0x4a
	.zero		1
	.zero		1


	//----- nvinfo : EIATTR_EXIT_INSTR_OFFSETS
	.align		4
        /*0068*/ 	.byte	0x04, 0x1c
        /*006a*/ 	.short	(.L_25 - .L_24)


	//   ....[0]....
.L_24:
        /*006c*/ 	.word	0x00000100


	//   ....[1]....
        /*0070*/ 	.word	0x00000250


	//   ....[2]....
        /*0074*/ 	.word	0x000002f0


	//----- nvinfo : EIATTR_CRS_STACK_SIZE
	.align		4
.L_25:
        /*0078*/ 	.byte	0x04, 0x1e
        /*007a*/ 	.short	(.L_27 - .L_26)
.L_26:
        /*007c*/ 	.word	0x00000000


	//----- nvinfo : EIATTR_CBANK_PARAM_SIZE
	.align		4
.L_27:
        /*0080*/ 	.byte	0x03, 0x19
        /*0082*/ 	.short	0x0028


	//----- nvinfo : EIATTR_PARAM_CBANK
	.align		4
        /*0084*/ 	.byte	0x04, 0x0a
        /*0086*/ 	.short	(.L_29 - .L_28)
	.align		4
.L_28:
        /*0088*/ 	.word	index@(.nv.constant0._Z15condition_equalPfS_S_ll)
        /*008c*/ 	.short	0x0380
        /*008e*/ 	.short	0x0028


	//----- nvinfo : EIATTR_SW_WAR
	.align		4
.L_29:
        /*0090*/ 	.byte	0x04, 0x36
        /*0092*/ 	.short	(.L_31 - .L_30)
.L_30:
        /*0094*/ 	.word	0x00000008
.L_31:


//--------------------- .nv.info._Z17convertFp32ToFp16P6__halfPfi --------------------------
	.section	.nv.info._Z17convertFp32ToFp16P6__halfPfi,"",@"SHT_CUDA_INFO"
	.sectionflags	@""
	.align	4


	//----- nvinfo : EIATTR_CUDA_API_VERSION
	.align		4
        /*0000*/ 	.byte	0x04, 0x37
        /*0002*/ 	.short	(.L_33 - .L_32)
.L_32:
        /*0004*/ 	.word	0x00000082


	//----- nvinfo : EIATTR_KPARAM_INFO
	.align		4
.L_33:
        /*0008*/ 	.byte	0x04, 0x17
        /*000a*/ 	.short	(.L_35 - .L_34)
.L_34:
        /*000c*/ 	.word	0x00000000
        /*0010*/ 	.short	0x0002
        /*0012*/ 	.short	0x0010
        /*0014*/ 	.byte	0x00, 0xf0, 0x11, 0x00


	//----- nvinfo : EIATTR_KPARAM_INFO
	.align		4
.L_35:
        /*0018*/ 	.byte	0x04, 0x17
        /*001a*/ 	.short	(.L_37 - .L_36)
.L_36:
        /*001c*/ 	.word	0x00000000
        /*0020*/ 	.short	0x0001
        /*0022*/ 	.short	0x0008
        /*0024*/ 	.byte	0x00, 0xf5, 0x21, 0x00


	//----- nvinfo : EIATTR_KPARAM_INFO
	.align		4
.L_37:
        /*0028*/ 	.byte	0x04, 0x17
        /*002a*/ 	.short	(.L_39 - .L_38)
.L_38:
        /*002c*/ 	.word	0x00000000
        /*0030*/ 	.short	0x0000
        /*0032*/ 	.short	0x0000
        /*0034*/ 	.byte	0x00, 0xf5, 0x21, 0x00


	//----- nvinfo : EIATTR_SPARSE_MMA_MASK
	.align		4
.L_39:
        /*0038*/ 	.byte	0x03, 0x50
        /*003a*/ 	.short	0x0000


	//----- nvinfo : EIATTR_MAXREG_COUNT
	.align		4
        /*003c*/ 	.byte	0x03, 0x1b
        /*003e*/ 	.short	0x00ff


	//----- nvinfo : EIATTR_MERCURY_ISA_VERSION
	.align		4
        /*0040*/ 	.byte	0x03, 0x5f
        /*0042*/ 	.short	0x0101


	//----- nvinfo : EIATTR_VRC_CTA_INIT_COUNT
	.align		4
        /*0044*/ 	.byte	0x02, 0x4a
	.zero		1
	.zero		1


	//----- nvinfo : EIATTR_EXIT_INSTR_OFFSETS
	.align		4
        /*0048*/ 	.byte	0x04, 0x1c
        /*004a*/ 	.short	(.L_41 - .L_40)


	//   ....[0]....
.L_40:
        /*004c*/ 	.word	0x00000070


	//   ....[1]....
        /*0050*/ 	.word	0x00000100


	//----- nvinfo : EIATTR_CBANK_PARAM_SIZE
	.align		4
.L_41:
        /*0054*/ 	.byte	0x03, 0x19
        /*0056*/ 	.short	0x0014


	//----- nvinfo : EIATTR_PARAM_CBANK
	.align		4
        /*0058*/ 	.byte	0x04, 0x0a
        /*005a*/ 	.short	(.L_43 - .L_42)
	.align		4
.L_42:
        /*005c*/ 	.word	index@(.nv.constant0._Z17convertFp32ToFp16P6__halfPfi)
        /*0060*/ 	.short	0x0380
        /*0062*/ 	.short	0x0014


	//----- nvinfo : EIATTR_SW_WAR
	.align		4
.L_43:
        /*0064*/ 	.byte	0x04, 0x36
        /*0066*/ 	.short	(.L_45 - .L_44)
.L_44:
        /*0068*/ 	.word	0x00000008
.L_45:


//--------------------- .nv.callgraph             --------------------------
	.section	.nv.callgraph,"",@"SHT_CUDA_CALLGRAPH"
	.align	4
	.sectionentsize	8
	.align		4
        /*0000*/ 	.word	0x00000000
	.align		4
        /*0004*/ 	.word	0xffffffff
	.align		4
        /*0008*/ 	.word	0x00000000
	.align		4
        /*000c*/ 	.word	0xfffffffe
	.align		4
        /*0010*/ 	.word	0x00000000
	.align		4
        /*0014*/ 	.word	0xfffffffd
	.align		4
        /*0018*/ 	.word	0x00000000
	.align		4
        /*001c*/ 	.word	0xfffffffc


//--------------------- .text._Z15condition_equalPfS_S_ll --------------------------
	.section	.text._Z15condition_equalPfS_S_ll,"ax",@progbits
	.align	128
        .global         _Z15condition_equalPfS_S_ll
        .type           _Z15condition_equalPfS_S_ll,@function
        .size           _Z15condition_equalPfS_S_ll,(.L_x_3 - _Z15condition_equalPfS_S_ll)
        .other          _Z15condition_equalPfS_S_ll,@"STO_CUDA_ENTRY STV_DEFAULT"
_Z15condition_equalPfS_S_ll:
.text._Z15condition_equalPfS_S_ll:
[----:B------:R-:W-:Y:S01]  /*0000*/  LDC R1, c[0x0][0x37c] ;  /* 0x0000df00ff017b82 */ /* 0x000fe20000000800 */
[----:B------:R-:W0:Y:S07]  /*0010*/  S2R R7, SR_TID.Y ;  /* 0x0000000000077919 */ /* 0x000e2e0000002200 */
[----:B------:R-:W1:Y:S01]  /*0020*/  LDC R9, c[0x0][0x360] ;  /* 0x0000d800ff097b82 */ /* 0x000e620000000800 */
[----:B------:R-:W2:Y:S01]  /*0030*/  LDCU.64 UR6, c[0x0][0x3a0] ;  /* 0x00007400ff0677ac */ /* 0x000ea20008000a00 */
[----:B------:R-:W1:Y:S01]  /*0040*/  S2R R0, SR_TID.X ;  /* 0x0000000000007919 */ /* 0x000e620000002100 */
[----:B------:R-:W3:Y:S05]  /*0050*/  LDCU.64 UR8, c[0x0][0x398] ;  /* 0x00007300ff0877ac */ /* 0x000eea0008000a00 */
[----:B------:R-:W0:Y:S08]  /*0060*/  S2UR UR5, SR_CTAID.Y ;  /* 0x00000000000579c3 */ /* 0x000e300000002600 */
[----:B------:R-:W0:Y:S08]  /*0070*/  LDC R6, c[0x0][0x364] ;  /* 0x0000d900ff067b82 */ /* 0x000e300000000800 */
[----:B------:R-:W1:Y:S01]  /*0080*/  S2UR UR4, SR_CTAID.X ;  /* 0x00000000000479c3 */ /* 0x000e620000002500 */
[----:B0-----:R-:W-:-:S05]  /*0090*/  IMAD R6, R6, UR5, R7 ;  /* 0x0000000506067c24 */ /* 0x001fca000f8e0207 */
[----:B--2---:R-:W-:Y:S01]  /*00a0*/  ISETP.GE.U32.AND P1, PT, R6, UR6, PT ;  /* 0x0000000606007c0c */ /* 0x004fe2000bf26070 */
[----:B-1----:R-:W-:-:S03]  /*00b0*/  IMAD R9, R9, UR4, R0 ;  /* 0x0000000409097c24 */ /* 0x002fc6000f8e0200 */
[----:B------:R-:W-:Y:S02]  /*00c0*/  ISETP.GE.AND.EX P1, PT, RZ, UR7, PT, P1 ;  /* 0x00000007ff007c0c */ /* 0x000fe4000bf26310 */
[----:B---3--:R-:W-:Y:S02]  /*00d0*/  ISETP.GE.U32.AND P0, PT, R9, UR8, PT ;  /* 0x0000000809007c0c */ /* 0x008fe4000bf06070 */
[----:B------:R-:W-:-:S04]  /*00e0*/  SHF.R.S32.HI R0, RZ, 0x1f, R9 ;  /* 0x0000001fff007819 */ /* 0x000fc80000011409 */
[----:B------:R-:W-:-:S13]  /*00f0*/  ISETP.GE.OR.EX P0, PT, R0, UR9, P1, P0 ;  /* 0x0000000900007c0c */ /* 0x000fda0008f06700 */
[----:B------:R-:W-:Y:S05]  /*0100*/  @P0 EXIT ;  /* 0x000000000000094d */ /* 0x000fea0003800000 */
[----:B------:R-:W0:Y:S01]  /*0110*/  LDCU.128 UR12, c[0x0][0x380] ;  /* 0x00007000ff0c77ac */ /* 0x000e220008000c00 */
[----:B------:R-:W1:Y:S01]  /*0120*/  LDCU.64 UR4, c[0x0][0x358] ;  /* 0x00006b00ff0477ac */ /* 0x000e620008000a00 */
[C---:B0-----:R-:W-:Y:S02]  /*0130*/  LEA R4, P1, R6.reuse, UR14, 0x2 ;  /* 0x0000000e06047c11 */ /* 0x041fe4000f8210ff */
[C---:B------:R-:W-:Y:S02]  /*0140*/  LEA R2, P0, R9.reuse, UR12, 0x2 ;  /* 0x0000000c09027c11 */ /* 0x040fe4000f8010ff */
[----:B------:R-:W-:Y:S02]  /*0150*/  LEA.HI.X R5, R6, UR15, RZ, 0x2, P1 ;  /* 0x0000000f06057c11 */ /* 0x000fe400088f14ff */
[----:B------:R-:W-:-:S04]  /*0160*/  LEA.HI.X R3, R9, UR13, R0, 0x2, P0 ;  /* 0x0000000d09037c11 */ /* 0x000fc800080f1400 */
[----:B-1----:R-:W2:Y:S04]  /*0170*/  LDG.E R5, desc[UR4][R4.64] ;  /* 0x0000000404057981 */ /* 0x002ea8000c1e1900 */
[----:B------:R-:W2:Y:S02]  /*0180*/  LDG.E R2, desc[UR4][R2.64] ;  /* 0x0000000402027981 */ /* 0x000ea4000c1e1900 */
[----:B--2---:R-:W-:-:S13]  /*0190*/  FSETP.NEU.AND P0, PT, R2, R5, PT ;  /* 0x000000050200720b */ /* 0x004fda0003f0d000 */
[----:B------:R-:W-:Y:S05]  /*01a0*/  @P0 BRA `(.L_x_0) ;  /* 0x00000000002c0947 */ /* 0x000fea0003800000 */
[----:B------:R-:W0:Y:S01]  /*01b0*/  LDCU.64 UR6, c[0x0][0x390] ;  /* 0x00007200ff0677ac */ /* 0x000e220008000a00 */
[----:B------:R-:W-:Y:S02]  /*01c0*/  IMAD R0, R0, UR8, RZ ;  /* 0x0000000800007c24 */ /* 0x000fe4000f8e02ff */
[----:B------:R-:W-:Y:S02]  /*01d0*/  IMAD.MOV.U32 R7, RZ, RZ, RZ ;  /* 0x000000ffff077224 */ /* 0x000fe400078e00ff */
[C---:B------:R-:W-:Y:S02]  /*01e0*/  IMAD R5, R9.reuse, UR9, R0 ;  /* 0x0000000909057c24 */ /* 0x040fe4000f8e0200 */
[----:B------:R-:W-:-:S04]  /*01f0*/  IMAD.WIDE.U32 R2, R9, UR8, R6 ;  /* 0x0000000809027c25 */ /* 0x000fc8000f8e0006 */
[----:B------:R-:W-:Y:S01]  /*0200*/  IMAD.IADD R3, R3, 0x1, R5 ;  /* 0x0000000103037824 */ /* 0x000fe200078e0205 */
[----:B0-----:R-:W-:-:S04]  /*0210*/  LEA R4, P0, R2, UR6, 0x2 ;  /* 0x0000000602047c11 */ /* 0x001fc8000f8010ff */
[----:B------:R-:W-:Y:S01]  /*0220*/  LEA.HI.X R5, R2, UR7, R3, 0x2, P0 ;  /* 0x0000000702057c11 */ /* 0x000fe200080f1403 */
[----:B------:R-:W-:-:S05]  /*0230*/  IMAD.MOV.U32 R3, RZ, RZ, 0x3f800000 ;  /* 0x3f800000ff037424 */ /* 0x000fca00078e00ff */
[----:B------:R-:W-:Y:S01]  /*0240*/  STG.E desc[UR4][R4.64], R3 ;  /* 0x0000000304007986 */ /* 0x000fe2000c101904 */
[----:B------:R-:W-:Y:S05]  /*0250*/  EXIT ;  /* 0x000000000000794d */ /* 0x000fea0003800000 */
.L_x_0:
[----:B------:R-:W0:Y:S01]  /*0260*/  LDCU.64 UR6, c[0x0][0x390] ;  /* 0x00007200ff0677ac */ /* 0x000e220008000a00 */
[----:B------:R-:W-:Y:S02]  /*0270*/  IMAD R0, R0, UR8, RZ ;  /* 0x0000000800007c24 */ /* 0x000fe4000f8e02ff */
[----:B------:R-:W-:Y:S02]  /*0280*/  IMAD.MOV.U32 R7, RZ, RZ, RZ ;  /* 0x000000ffff077224 */ /* 0x000fe400078e00ff */
[C---:B------:R-:W-:Y:S02]  /*0290*/  IMAD R3, R9.reuse, UR9, R0 ;  /* 0x0000000909037c24 */ /* 0x040fe4000f8e0200 */
[----:B------:R-:W-:-:S04]  /*02a0*/  IMAD.WIDE.U32 R6, R9, UR8, R6 ;  /* 0x0000000809067c25 */ /* 0x000fc8000f8e0006 */
[----:B------:R-:W-:Y:S01]  /*02b0*/  IMAD.IADD R3, R7, 0x1, R3 ;  /* 0x0000000107037824 */ /* 0x000fe200078e0203 */
[----:B0-----:R-:W-:-:S04]  /*02c0*/  LEA R2, P0, R6, UR6, 0x2 ;  /* 0x0000000606027c11 */ /* 0x001fc8000f8010ff */
[----:B------:R-:W-:-:S05]  /*02d0*/  LEA.HI.X R3, R6, UR7, R3, 0x2, P0 ;  /* 0x0000000706037c11 */ /* 0x000fca00080f1403 */
[----:B------:R-:W-:Y:S01]  /*02e0*/  STG.E desc[UR4][R2.64], RZ ;  /* 0x000000ff02007986 */ /* 0x000fe2000c101904 */
[----:B------:R-:W-:Y:S05]  /*02f0*/  EXIT ;  /* 0x000000000000794d */ /* 0x000fea0003800000 */
.L_x_1:
[----:B------:R-:W-:-:S00]  /*0300*/  BRA `(.L_x_1) ;  /* 0xfffffffc00fc7947 */ /* 0x000fc0000383ffff */
[----:B------:R-:W-:-:S00]  /*0310*/  NOP ;  /* 0x0000000000007918 */ /* 0x000fc00000000000 */
        /* <DEDUP_REMOVED lines=14> */
.L_x_3:


//--------------------- .text._Z17convertFp32ToFp16P6__halfPfi --------------------------
	.section	.text._Z17convertFp32ToFp16P6__halfPfi,"ax",@progbits
	.align	128
        .global         _Z17convertFp32ToFp16P6__halfPfi
        .type           _Z17convertFp32ToFp16P6__halfPfi,@function
        .size           _Z17convertFp32ToFp16P6__halfPfi,(.L_x_4 - _Z17convertFp32ToFp16P6__halfPfi)
        .other          _Z17convertFp32ToFp16P6__halfPfi,@"STO_CUDA_ENTRY STV_DEFAULT"
_Z17convertFp32ToFp16P6__halfPfi:
.text._Z17convertFp32ToFp16P6__halfPfi:
[----:B------:R-:W-:Y:S01]  /*0000*/  LDC R1, c[0x0][0x37c] ;  /* 0x0000df00ff017b82 */ /* 0x000fe20000000800 */
[----:B------:R-:W0:Y:S01]  /*0010*/  S2R R7, SR_CTAID.X ;  /* 0x0000000000077919 */ /* 0x000e220000002500 */
[----:B------:R-:W0:Y:S01]  /*0020*/  LDCU UR4, c[0x0][0x360] ;  /* 0x00006c00ff0477ac */ /* 0x000e220008000800 */
[----:B------:R-:W0:Y:S01]  /*0030*/  S2R R0, SR_TID.X ;  /* 0x0000000000007919 */ /* 0x000e220000002100 */
[----:B------:R-:W1:Y:S01]  /*0040*/  LDCU UR5, c[0x0][0x390] ;  /* 0x00007200ff0577ac */ /* 0x000e620008000800 */
[----:B0-----:R-:W-:-:S05]  /*0050*/  IMAD R7, R7, UR4, R0 ;  /* 0x0000000407077c24 */ /* 0x001fca000f8e0200 */
[----:B-1----:R-:W-:-:S13]  /*0060*/  ISETP.GE.AND P0, PT, R7, UR5, PT ;  /* 0x0000000507007c0c */ /* 0x002fda000bf06270 */
[----:B------:R-:W-:Y:S05]  /*0070*/  @P0 EXIT ;  /* 0x000000000000094d */ /* 0x000fea0003800000 */
[----:B------:R-:W0:Y:S01]  /*0080*/  LDC.64 R4, c[0x0][0x388] ;  /* 0x0000e200ff047b82 */ /* 0x000e220000000a00 */
[----:B------:R-:W1:Y:S07]  /*0090*/  LDCU.64 UR4, c[0x0][0x358] ;  /* 0x00006b00ff0477ac */ /* 0x000e6e0008000a00 */
[----:B------:R-:W2:Y:S01]  /*00a0*/  LDC.64 R2, c[0x0][0x380] ;  /* 0x0000e000ff027b82 */ /* 0x000ea20000000a00 */
[----:B0-----:R-:W-:-:S06]  /*00b0*/  IMAD.WIDE R4, R7, 0x4, R4 ;  /* 0x0000000407047825 */ /* 0x001fcc00078e0204 */
[----:B-1----:R-:W3:Y:S01]  /*00c0*/  LDG.E R4, desc[UR4][R4.64] ;  /* 0x0000000404047981 */ /* 0x002ee2000c1e1900 */
[----:B--2---:R-:W-:Y:S01]  /*00d0*/  IMAD.WIDE R2, R7, 0x2, R2 ;  /* 0x0000000207027825 */ /* 0x004fe200078e0202 */
[----:B---3--:R-:W-:-:S05]  /*00e0*/  F2FP.F16.F32.PACK_AB R0, RZ, R4 ;  /* 0x00000004ff00723e */ /* 0x008fca00000000ff */
[----:B------:R-:W-:Y:S01]  /*00f0*/  STG.E.U16 desc[UR4][R2.64], R0 ;  /* 0x0000000002007986 */ /* 0x000fe2000c101504 */
[----:B------:R-:W-:Y:S05]  /*0100*/  EXIT ;  /* 0x000000000000794d */ /* 0x000fea0003800000 */
.L_x_2:
        /* <DEDUP_REMOVED lines=15> */
.L_x_4:


//--------------------- .nv.shared.reserved.0     --------------------------
	.section	.nv.shared.reserved.0,"aw",@nobits
	.weak		__nv_reservedSMEM_offset_0_alias
	.size		__nv_reservedSMEM_offset_0_alias, 0, 64
	.other		__nv_reservedSMEM_offset_0_alias,@"STO_CUDA_RESERVED_SHARED STV_DEFAULT"
__nv_reservedSMEM_offset_0_alias:
	.zero		0
	.zero		64


//--------------------- .nv.constant0._Z15condition_equalPfS_S_ll --------------------------
	.section	.nv.constant0._Z15condition_equalPfS_S_ll,"a",@progbits
	.sectionflags	@""
	.align	4
.nv.constant0._Z15condition_equalPfS_S_ll:
	.zero		936


//--------------------- .nv.constant0._Z17convertFp32ToFp16P6__halfPfi --------------------------
	.section	.nv.constant0._Z17convertFp32ToFp16P6__halfPfi,"a",@progbits
	.sectionflags	@""
	.align	4
.nv.constant0._Z17convertFp32ToFp16P6__halfPfi:
	.zero		916


//--------------------- SYMBOLS --------------------------

	.type		.nv.reservedSmem.offset0,@object
	.size		.nv.reservedSmem.offset0,0x4
